//
// Generated by NVIDIA NVVM Compiler
//
// Compiler Build ID: CL-36424714
// Cuda compilation tools, release 13.0, V13.0.88
// Based on NVVM 20.0.0
//

.version 9.0
.target sm_100
.address_size 64

	// .globl	_Z24kernelComputeFreeColumnsPhS_

.visible .entry _Z24kernelComputeFreeColumnsPhS_(
	.param .u64 .ptr .align 1 _Z24kernelComputeFreeColumnsPhS__param_0,
	.param .u64 .ptr .align 1 _Z24kernelComputeFreeColumnsPhS__param_1
)
{
	.reg .b16 	%rs<2>;
	.reg .b32 	%r<7>;
	.reg .b64 	%rd<10>;

	ld.param.u64 	%rd1, [_Z24kernelComputeFreeColumnsPhS__param_0];
	ld.param.u64 	%rd2, [_Z24kernelComputeFreeColumnsPhS__param_1];
	cvta.to.global.u64 	%rd3, %rd1;
	cvta.to.global.u64 	%rd4, %rd2;
	mov.u32 	%r1, %tid.x;
	mov.u32 	%r2, %tid.y;
	mul.lo.s32 	%r3, %r1, %r2;
	cvt.u64.u32 	%rd5, %r1;
	add.s64 	%rd6, %rd4, %rd5;
	st.global.u8 	[%rd6], %r3;
	mov.u32 	%r4, %ntid.x;
	mov.u32 	%r5, %ctaid.x;
	mad.lo.s32 	%r6, %r4, %r5, %r1;
	cvt.s64.s32 	%rd7, %r6;
	add.s64 	%rd8, %rd3, %rd7;
	mov.b16 	%rs1, 5;
	st.global.u8 	[%rd8], %rs1;
	add.s64 	%rd9, %rd4, %rd7;
	st.global.u8 	[%rd9], %rs1;
	ret;

}


// ===== COMPILED SASS (sm_100) =====

	.target	sm_100

	.elftype	@"ET_EXEC"


//--------------------- .note.nv.tkinfo           --------------------------
	.section	.note.nv.tkinfo,"",@"SHT_NOTE"
	.sectionflags	@"SHF_NOTE_NV_TKINFO"
	.tkinfo
        /*0018*/ 	.word	0x00000002
        /*0030*/ 	.string	""
        /*0030*/ 	.string	"ptxas"
        /*0030*/ 	.string	"Cuda compilation tools, release 13.0, V13.0.88"
        /*0030*/ 	.string	"Build cuda_13.0.r13.0/compiler.36424714_0"
        /*0030*/ 	.string	"-arch sm_100 -m 64 "



//--------------------- .note.nv.cuinfo           --------------------------
	.section	.note.nv.cuinfo,"",@"SHT_NOTE"
	.sectionflags	@"SHF_NOTE_NV_CUINFO"
        /*0018*/ 	.short	0x0002
        /*001a*/ 	.short	0x0064
        /*001c*/ 	.short	0x0082
	.zero		2


//--------------------- .nv.info                  --------------------------
	.section	.nv.info,"",@"SHT_CUDA_INFO"
	.align	4


	//----- nvinfo : EIATTR_REGCOUNT
	.align		4
        /*0000*/ 	.byte	0x04, 0x2f
        /*0002*/ 	.short	(.L_1 - .L_0)
	.align		4
.L_0:
        /*0004*/ 	.word	index@(_Z24kernelComputeFreeColumnsPhS_)
        /*0008*/ 	.word	0x0000000c


	//----- nvinfo : EIATTR_FRAME_SIZE
	.align		4
.L_1:
        /*000c*/ 	.byte	0x04, 0x11
        /*000e*/ 	.short	(.L_3 - .L_2)
	.align		4
.L_2:
        /*0010*/ 	.word	index@(_Z24kernelComputeFreeColumnsPhS_)
        /*0014*/ 	.word	0x00000000


	//----- nvinfo : EIATTR_MIN_STACK_SIZE
	.align		4
.L_3:
        /*0018*/ 	.byte	0x04, 0x12
        /*001a*/ 	.short	(.L_5 - .L_4)
	.align		4
.L_4:
        /*001c*/ 	.word	index@(_Z24kernelComputeFreeColumnsPhS_)
        /*0020*/ 	.word	0x00000000
.L_5:


//--------------------- .nv.compat                --------------------------
	.section	.nv.compat,"",@"SHT_CUDA_COMPAT_INFO"
	.align	4
        /*0000*/ 	.byte	0x02, 0x09, 0x00, 0x00, 0x02, 0x02, 0x01, 0x00, 0x02, 0x05, 0x05, 0x00, 0x03, 0x07, 0x01, 0x01
        /*0010*/ 	.byte	0x02, 0x03, 0x00, 0x00, 0x02, 0x06, 0x01, 0x00, 0x04, 0x0b, 0x08, 0x00, 0x09, 0x00, 0x00, 0x00
        /*0020*/ 	.byte	0x00, 0x00, 0x00, 0x00


//--------------------- .nv.info._Z24kernelComputeFreeColumnsPhS_ --------------------------
	.section	.nv.info._Z24kernelComputeFreeColumnsPhS_,"",@"SHT_CUDA_INFO"
	.sectionflags	@""
	.align	4


	//----- nvinfo : EIATTR_CUDA_API_VERSION
	.align		4
        /*0000*/ 	.byte	0x04, 0x37
        /*0002*/ 	.short	(.L_7 - .L_6)
.L_6:
        /*0004*/ 	.word	0x00000082


	//----- nvinfo : EIATTR_KPARAM_INFO
	.align		4
.L_7:
        /*0008*/ 	.byte	0x04, 0x17
        /*000a*/ 	.short	(.L_9 - .L_8)
.L_8:
        /*000c*/ 	.word	0x00000000
        /*0010*/ 	.short	0x0001
        /*0012*/ 	.short	0x0008
        /*0014*/ 	.byte	0x00, 0xf5, 0x21, 0x00


	//----- nvinfo : EIATTR_KPARAM_INFO
	.align		4
.L_9:
        /*0018*/ 	.byte	0x04, 0x17
        /*001a*/ 	.short	(.L_11 - .L_10)
.L_10:
        /*001c*/ 	.word	0x00000000
        /*0020*/ 	.short	0x0000
        /*0022*/ 	.short	0x0000
        /*0024*/ 	.byte	0x00, 0xf5, 0x21, 0x00


	//----- nvinfo : EIATTR_SPARSE_MMA_MASK
	.align		4
.L_11:
        /*0028*/ 	.byte	0x03, 0x50
        /*002a*/ 	.short	0x0000


	//----- nvinfo : EIATTR_MAXREG_COUNT
	.align		4
        /*002c*/ 	.byte	0x03, 0x1b
        /*002e*/ 	.short	0x00ff


	//----- nvinfo : EIATTR_MERCURY_ISA_VERSION
	.align		4
        /*0030*/ 	.byte	0x03, 0x5f
        /*0032*/ 	.short	0x0101


	//----- nvinfo : EIATTR_VRC_CTA_INIT_COUNT
	.align		4
        /*0034*/ 	.byte	0x02, 0x4a
	.zero		1
	.zero		1


	//----- nvinfo : EIATTR_EXIT_INSTR_OFFSETS
	.align		4
        /*0038*/ 	.byte	0x04, 0x1c
        /*003a*/ 	.short	(.L_13 - .L_12)


	//   ....[0]....
.L_12:
        /*003c*/ 	.word	0x00000150


	//----- nvinfo : EIATTR_CBANK_PARAM_SIZE
	.align		4
.L_13:
        /*0040*/ 	.byte	0x03, 0x19
        /*0042*/ 	.short	0x0010


	//----- nvinfo : EIATTR_PARAM_CBANK
	.align		4
        /*0044*/ 	.byte	0x04, 0x0a
        /*0046*/ 	.short	(.L_15 - .L_14)
	.align		4
.L_14:
        /*0048*/ 	.word	index@(.nv.constant0._Z24kernelComputeFreeColumnsPhS_)
        /*004c*/ 	.short	0x0380
        /*004e*/ 	.short	0x0010


	//----- nvinfo : EIATTR_SW_WAR
	.align		4
.L_15:
        /*0050*/ 	.byte	0x04, 0x36
        /*0052*/ 	.short	(.L_17 - .L_16)
.L_16:
        /*0054*/ 	.word	0x00000008
.L_17:


//--------------------- .nv.callgraph             --------------------------
	.section	.nv.callgraph,"",@"SHT_CUDA_CALLGRAPH"
	.align	4
	.sectionentsize	8
	.align		4
        /*0000*/ 	.word	0x00000000
	.align		4
        /*0004*/ 	.word	0xffffffff
	.align		4
        /*0008*/ 	.word	0x00000000
	.align		4
        /*000c*/ 	.word	0xfffffffe
	.align		4
        /*0010*/ 	.word	0x00000000
	.align		4
        /*0014*/ 	.word	0xfffffffd
	.align		4
        /*0018*/ 	.word	0x00000000
	.align		4
        /*001c*/ 	.word	0xfffffffc


//--------------------- .text._Z24kernelComputeFreeColumnsPhS_ --------------------------
	.section	.text._Z24kernelComputeFreeColumnsPhS_,"ax",@progbits
	.align	128
        .global         _Z24kernelComputeFreeColumnsPhS_
        .type           _Z24kernelComputeFreeColumnsPhS_,@function
        .size           _Z24kernelComputeFreeColumnsPhS_,(.L_x_1 - _Z24kernelComputeFreeColumnsPhS_)
        .other          _Z24kernelComputeFreeColumnsPhS_,@"STO_CUDA_ENTRY STV_DEFAULT"
_Z24kernelComputeFreeColumnsPhS_:
.text._Z24kernelComputeFreeColumnsPhS_:
[----:B------:R-:W-:Y:S01]  /*0000*/  LDC R1, c[0x0][0x37c] ;  /* 0x0000df00ff017b82 */ /* 0x000fe20000000800 */
[----:B------:R-:W0:Y:S01]  /*0010*/  S2R R9, SR_TID.X ;  /* 0x0000000000097919 */ /* 0x000e220000002100 */
[----:B------:R-:W1:Y:S01]  /*0020*/  LDCU UR6, c[0x0][0x360] ;  /* 0x00006c00ff0677ac */ /* 0x000e620008000800 */
[----:B------:R-:W-:Y:S01]  /*0030*/  IMAD.MOV.U32 R8, RZ, RZ, 0x5 ;  /* 0x00000005ff087424 */ /* 0x000fe200078e00ff */
[----:B------:R-:W1:Y:S01]  /*0040*/  S2R R6, SR_CTAID.X ;  /* 0x0000000000067919 */ /* 0x000e620000002500 */
[----:B------:R-:W0:Y:S01]  /*0050*/  LDCU.128 UR8, c[0x0][0x380] ;  /* 0x00007000ff0877ac */ /* 0x000e220008000c00 */
[----:B------:R-:W2:Y:S01]  /*0060*/  S2R R0, SR_TID.Y ;  /* 0x0000000000007919 */ /* 0x000ea20000002200 */
[----:B------:R-:W3:Y:S01]  /*0070*/  LDCU.64 UR4, c[0x0][0x358] ;  /* 0x00006b00ff0477ac */ /* 0x000ee20008000a00 */
[----:B0-----:R-:W-:Y:S01]  /*0080*/  IADD3 R2, P0, PT, R9, UR10, RZ ;  /* 0x0000000a09027c10 */ /* 0x001fe2000ff1e0ff */
[----:B-1----:R-:W-:-:S04]  /*0090*/  IMAD R6, R6, UR6, R9 ;  /* 0x0000000606067c24 */ /* 0x002fc8000f8e0209 */
[----:B------:R-:W-:Y:S02]  /*00a0*/  IMAD.X R3, RZ, RZ, UR11, P0 ;  /* 0x0000000bff037e24 */ /* 0x000fe400080e06ff */
[----:B--2---:R-:W-:Y:S01]  /*00b0*/  IMAD R9, R9, R0, RZ ;  /* 0x0000000009097224 */ /* 0x004fe200078e02ff */
[C---:B------:R-:W-:Y:S02]  /*00c0*/  IADD3 R4, P1, PT, R6.reuse, UR8, RZ ;  /* 0x0000000806047c10 */ /* 0x040fe4000ff3e0ff */
[----:B------:R-:W-:Y:S02]  /*00d0*/  SHF.R.S32.HI R7, RZ, 0x1f, R6 ;  /* 0x0000001fff077819 */ /* 0x000fe40000011406 */
[----:B------:R-:W-:Y:S01]  /*00e0*/  IADD3 R6, P2, PT, R6, UR10, RZ ;  /* 0x0000000a06067c10 */ /* 0x000fe2000ff5e0ff */
[----:B---3--:R-:W-:Y:S01]  /*00f0*/  STG.E.U8 desc[UR4][R2.64], R9 ;  /* 0x0000000902007986 */ /* 0x008fe2000c101104 */
[----:B------:R-:W-:Y:S02]  /*0100*/  IADD3.X R5, PT, PT, R7, UR9, RZ, P1, !PT ;  /* 0x0000000907057c10 */ /* 0x000fe40008ffe4ff */
[----:B------:R-:W-:-:S02]  /*0110*/  PRMT R0, R8, 0x7610, R0 ;  /* 0x0000761008007816 */ /* 0x000fc40000000000 */
[----:B------:R-:W-:-:S03]  /*0120*/  IADD3.X R7, PT, PT, R7, UR11, RZ, P2, !PT ;  /* 0x0000000b07077c10 */ /* 0x000fc600097fe4ff */
[----:B------:R-:W-:Y:S04]  /*0130*/  STG.E.U8 desc[UR4][R4.64], R0 ;  /* 0x0000000004007986 */ /* 0x000fe8000c101104 */
[----:B------:R-:W-:Y:S01]  /*0140*/  STG.E.U8 desc[UR4][R6.64], R0 ;  /* 0x0000000006007986 */ /* 0x000fe2000c101104 */
[----:B------:R-:W-:Y:S05]  /*0150*/  EXIT ;  /* 0x000000000000794d */ /* 0x000fea0003800000 */
.L_x_0:
[----:B------:R-:W-:-:S00]  /*0160*/  BRA `(.L_x_0) ;  /* 0xfffffffc00fc7947 */ /* 0x000fc0000383ffff */
[----:B------:R-:W-:-:S00]  /*0170*/  NOP ;  /* 0x0000000000007918 */ /* 0x000fc00000000000 */
        /* <DEDUP_REMOVED lines=8> */
.L_x_1:


//--------------------- .nv.shared.reserved.0     --------------------------
	.section	.nv.shared.reserved.0,"aw",@nobits
	.weak		__nv_reservedSMEM_offset_0_alias
	.size		__nv_reservedSMEM_offset_0_alias, 0, 64
	.other		__nv_reservedSMEM_offset_0_alias,@"STO_CUDA_RESERVED_SHARED STV_DEFAULT"
__nv_reservedSMEM_offset_0_alias:
	.zero		0
	.zero		64


//--------------------- .nv.constant0._Z24kernelComputeFreeColumnsPhS_ --------------------------
	.section	.nv.constant0._Z24kernelComputeFreeColumnsPhS_,"a",@progbits
	.sectionflags	@""
	.align	4
.nv.constant0._Z24kernelComputeFreeColumnsPhS_:
	.zero		912


//--------------------- SYMBOLS --------------------------

	.type		.nv.reservedSmem.offset0,@object
	.size		.nv.reservedSmem.offset0,0x4
